	.headerflags	@"EF_CUDA_TEXMODE_UNIFIED EF_CUDA_64BIT_ADDRESS EF_CUDA_ACCELERATORS EF_CUDA_SM90 EF_CUDA_VIRTUAL_SM(EF_CUDA_SM90)"
	.elftype	@"ET_EXEC"


//--------------------- .nv.info                  --------------------------
	.section	.nv.info,"",@"SHT_CUDA_INFO"
	.align	4


	//----- nvinfo : EIATTR_REGCOUNT
	.align		4
        /*0000*/ 	.byte	0x04, 0x2f
        /*0002*/ 	.short	(.L_3 - .L_2)
	.align		4
.L_2:
        /*0004*/ 	.word	index@(triton_poi_fused__native_batch_norm_legit_no_training_add_96)
        /*0008*/ 	.word	0x0000001c


	//----- nvinfo : EIATTR_MIN_STACK_SIZE
	.align		4
.L_3:
        /*000c*/ 	.byte	0x04, 0x12
        /*000e*/ 	.short	(.L_5 - .L_4)
	.align		4
.L_4:
        /*0010*/ 	.word	index@(triton_poi_fused__native_batch_norm_legit_no_training_add_96)
        /*0014*/ 	.word	0x00000000


	//----- nvinfo : EIATTR_FRAME_SIZE
	.align		4
.L_5:
        /*0018*/ 	.byte	0x04, 0x11
        /*001a*/ 	.short	(.L_7 - .L_6)
	.align		4
.L_6:
        /*001c*/ 	.word	index@(triton_poi_fused__native_batch_norm_legit_no_training_add_96)
        /*0020*/ 	.word	0x00000000


	//----- nvinfo : EIATTR_MIN_STACK_SIZE
	.align		4
.L_7:
        /*0024*/ 	.byte	0x04, 0x12
        /*0026*/ 	.short	(.L_9 - .L_8)
	.align		4
.L_8:
        /*0028*/ 	.word	index@(triton_poi_fused__native_batch_norm_legit_no_training_add_96)
        /*002c*/ 	.word	0x00000000
.L_9:


//--------------------- .nv.info.triton_poi_fused__native_batch_norm_legit_no_training_add_96 --------------------------
	.section	.nv.info.triton_poi_fused__native_batch_norm_legit_no_training_add_96,"",@"SHT_CUDA_INFO"
	.sectionflags	@""
	.align	4


	//----- nvinfo : EIATTR_CUDA_API_VERSION
	.align		4
        /*0000*/ 	.byte	0x04, 0x37
        /*0002*/ 	.short	(.L_11 - .L_10)
.L_10:
        /*0004*/ 	.word	0x0000007c


	//----- nvinfo : EIATTR_KPARAM_INFO
	.align		4
.L_11:
        /*0008*/ 	.byte	0x04, 0x17
        /*000a*/ 	.short	(.L_13 - .L_12)
.L_12:
        /*000c*/ 	.word	0x00000000
        /*0010*/ 	.short	0x0007
        /*0012*/ 	.short	0x0038
        /*0014*/ 	.byte	0x00, 0xf0, 0x11, 0x00


	//----- nvinfo : EIATTR_KPARAM_INFO
	.align		4
.L_13:
        /*0018*/ 	.byte	0x04, 0x17
        /*001a*/ 	.short	(.L_15 - .L_14)
.L_14:
        /*001c*/ 	.word	0x00000000
        /*0020*/ 	.short	0x0006
        /*0022*/ 	.short	0x0030
        /*0024*/ 	.byte	0x00, 0xf4, 0x21, 0x00


	//----- nvinfo : EIATTR_KPARAM_INFO
	.align		4
.L_15:
        /*0028*/ 	.byte	0x04, 0x17
        /*002a*/ 	.short	(.L_17 - .L_16)
.L_16:
        /*002c*/ 	.word	0x00000000
        /*0030*/ 	.short	0x0005
        /*0032*/ 	.short	0x0028
        /*0034*/ 	.byte	0x00, 0xf4, 0x21, 0x00


	//----- nvinfo : EIATTR_KPARAM_INFO
	.align		4
.L_17:
        /*0038*/ 	.byte	0x04, 0x17
        /*003a*/ 	.short	(.L_19 - .L_18)
.L_18:
        /*003c*/ 	.word	0x00000000
        /*0040*/ 	.short	0x0004
        /*0042*/ 	.short	0x0020
        /*0044*/ 	.byte	0x00, 0xf4, 0x21, 0x00


	//----- nvinfo : EIATTR_KPARAM_INFO
	.align		4
.L_19:
        /*0048*/ 	.byte	0x04, 0x17
        /*004a*/ 	.short	(.L_21 - .L_20)
.L_20:
        /*004c*/ 	.word	0x00000000
        /*0050*/ 	.short	0x0003
        /*0052*/ 	.short	0x0018
        /*0054*/ 	.byte	0x00, 0xf4, 0x21, 0x00


	//----- nvinfo : EIATTR_KPARAM_INFO
	.align		4
.L_21:
        /*0058*/ 	.byte	0x04, 0x17
        /*005a*/ 	.short	(.L_23 - .L_22)
.L_22:
        /*005c*/ 	.word	0x00000000
        /*0060*/ 	.short	0x0002
        /*0062*/ 	.short	0x0010
        /*0064*/ 	.byte	0x00, 0xf4, 0x21, 0x00


	//----- nvinfo : EIATTR_KPARAM_INFO
	.align		4
.L_23:
        /*0068*/ 	.byte	0x04, 0x17
        /*006a*/ 	.short	(.L_25 - .L_24)
.L_24:
        /*006c*/ 	.word	0x00000000
        /*0070*/ 	.short	0x0001
        /*0072*/ 	.short	0x0008
        /*0074*/ 	.byte	0x00, 0xf4, 0x21, 0x00


	//----- nvinfo : EIATTR_KPARAM_INFO
	.align		4
.L_25:
        /*0078*/ 	.byte	0x04, 0x17
        /*007a*/ 	.short	(.L_27 - .L_26)
.L_26:
        /*007c*/ 	.word	0x00000000
        /*0080*/ 	.short	0x0000
        /*0082*/ 	.short	0x0000
        /*0084*/ 	.byte	0x00, 0xf4, 0x21, 0x00


	//----- nvinfo : EIATTR_SPARSE_MMA_MASK
	.align		4
.L_27:
        /*0088*/ 	.byte	0x03, 0x50
        /*008a*/ 	.short	0x0000


	//----- nvinfo : EIATTR_MAXREG_COUNT
	.align		4
        /*008c*/ 	.byte	0x03, 0x1b
        /*008e*/ 	.short	0x00ff


	//----- nvinfo : EIATTR_EXIT_INSTR_OFFSETS
	.align		4
        /*0090*/ 	.byte	0x04, 0x1c
        /*0092*/ 	.short	(.L_29 - .L_28)


	//   ....[0]....
.L_28:
        /*0094*/ 	.word	0x00000530


	//   ....[1]....
        /*0098*/ 	.word	0x00000550


	//----- nvinfo : EIATTR_REQNTID
	.align		4
.L_29:
        /*009c*/ 	.byte	0x04, 0x10
        /*009e*/ 	.short	(.L_31 - .L_30)
.L_30:
        /*00a0*/ 	.word	0x00000080
        /*00a4*/ 	.word	0x00000001
        /*00a8*/ 	.word	0x00000001


	//----- nvinfo : EIATTR_CBANK_PARAM_SIZE
	.align		4
.L_31:
        /*00ac*/ 	.byte	0x03, 0x19
        /*00ae*/ 	.short	0x003c


	//----- nvinfo : EIATTR_PARAM_CBANK
	.align		4
        /*00b0*/ 	.byte	0x04, 0x0a
        /*00b2*/ 	.short	(.L_33 - .L_32)
	.align		4
.L_32:
        /*00b4*/ 	.word	index@(.nv.constant0.triton_poi_fused__native_batch_norm_legit_no_training_add_96)
        /*00b8*/ 	.short	0x0210
        /*00ba*/ 	.short	0x003c


	//----- nvinfo : EIATTR_SW_WAR
	.align		4
.L_33:
        /*00bc*/ 	.byte	0x04, 0x36
        /*00be*/ 	.short	(.L_35 - .L_34)
.L_34:
        /*00c0*/ 	.word	0x00000008
.L_35:


//--------------------- .nv.callgraph             --------------------------
	.section	.nv.callgraph,"",@"SHT_CUDA_CALLGRAPH"
	.align	4
	.sectionentsize	8
	.align		4
        /*0000*/ 	.word	0x00000000
	.align		4
        /*0004*/ 	.word	0xffffffff
	.align		4
        /*0008*/ 	.word	0x00000000
	.align		4
        /*000c*/ 	.word	0xfffffffe
	.align		4
        /*0010*/ 	.word	0x00000000
	.align		4
        /*0014*/ 	.word	0xfffffffd
	.align		4
        /*0018*/ 	.word	0x00000000
	.align		4
        /*001c*/ 	.word	0xfffffffc


//--------------------- .nv.constant4             --------------------------
	.section	.nv.constant4,"a",@progbits
	.align	8
	.align		8
.nv.constant4:
        /*0000*/ 	.dword	_$_str
	.align		8
        /*0008*/ 	.dword	_$_str_$_2


//--------------------- .text.triton_poi_fused__native_batch_norm_legit_no_training_add_96 --------------------------
	.section	.text.triton_poi_fused__native_batch_norm_legit_no_training_add_96,"ax",@progbits
	.align	128
        .global         triton_poi_fused__native_batch_norm_legit_no_training_add_96
        .type           triton_poi_fused__native_batch_norm_legit_no_training_add_96,@function
        .size           triton_poi_fused__native_batch_norm_legit_no_training_add_96,(.L_x_1 - triton_poi_fused__native_batch_norm_legit_no_training_add_96)
        .other          triton_poi_fused__native_batch_norm_legit_no_training_add_96,@"STO_CUDA_ENTRY STV_DEFAULT"
triton_poi_fused__native_batch_norm_legit_no_training_add_96:
.text.triton_poi_fused__native_batch_norm_legit_no_training_add_96:
[----:B------:R-:W0:Y:S01]  /*0000*/  LDC R1, c[0x0][0x28] ;  /* 0x00000a00ff017b82 */ /* 0x000e220000000800 */
[----:B------:R-:W1:Y:S07]  /*0010*/  S2R R0, SR_TID.X ;  /* 0x0000000000007919 */ /* 0x000e6e0000002100 */
[----:B------:R-:W2:Y:S01]  /*0020*/  LDC.64 R4, c[0x0][0x228] ;  /* 0x00008a00ff047b82 */ /* 0x000ea20000000a00 */
[----:B------:R-:W-:Y:S01]  /*0030*/  CS2R R6, SRZ ;  /* 0x0000000000067805 */ /* 0x000fe2000001ff00 */
[----:B------:R-:W-:Y:S01]  /*0040*/  ULDC.64 UR4, c[0x0][0x208] ;  /* 0x0000820000047ab9 */ /* 0x000fe20000000a00 */
[----:B------:R-:W3:Y:S05]  /*0050*/  S2R R3, SR_CTAID.X ;  /* 0x0000000000037919 */ /* 0x000eea0000002500 */
[----:B------:R-:W4:Y:S08]  /*0060*/  LDC.64 R20, c[0x0][0x218] ;  /* 0x00008600ff147b82 */ /* 0x000f300000000a00 */
[----:B------:R-:W5:Y:S08]  /*0070*/  LDC.64 R18, c[0x0][0x220] ;  /* 0x00008800ff127b82 */ /* 0x000f700000000a00 */
[----:B------:R-:W5:Y:S01]  /*0080*/  LDC.64 R8, c[0x0][0x230] ;  /* 0x00008c00ff087b82 */ /* 0x000f620000000a00 */
[----:B-1----:R-:W-:-:S07]  /*0090*/  SHF.L.U32 R0, R0, 0x1, RZ ;  /* 0x0000000100007819 */ /* 0x002fce00000006ff */
[----:B------:R-:W1:Y:S01]  /*00a0*/  LDC.64 R14, c[0x0][0x238] ;  /* 0x00008e00ff0e7b82 */ /* 0x000e620000000a00 */
[----:B------:R-:W-:-:S04]  /*00b0*/  LOP3.LUT R0, R0, 0xfe, RZ, 0xc0, !PT ;  /* 0x000000fe00007812 */ /* 0x000fc800078ec0ff */
[----:B---3--:R-:W-:-:S03]  /*00c0*/  LEA R0, R3, R0, 0x8 ;  /* 0x0000000003007211 */ /* 0x008fc600078e40ff */
[----:B------:R-:W3:Y:S01]  /*00d0*/  LDC.64 R10, c[0x0][0x240] ;  /* 0x00009000ff0a7b82 */ /* 0x000ee20000000a00 */
[C---:B------:R-:W-:Y:S01]  /*00e0*/  ISETP.GE.AND P0, PT, R0.reuse, 0xa20, PT ;  /* 0x00000a200000780c */ /* 0x040fe20003f06270 */
[----:B------:R-:W-:-:S05]  /*00f0*/  IMAD.HI R17, R0, 0x1948b0fd, RZ ;  /* 0x1948b0fd00117827 */ /* 0x000fca00078e02ff */
[----:B------:R-:W-:-:S04]  /*0100*/  SHF.R.U32.HI R2, RZ, 0x1f, R17 ;  /* 0x0000001fff027819 */ /* 0x000fc80000011611 */
[----:B------:R-:W-:-:S05]  /*0110*/  LEA.HI.SX32 R17, R17, R2, 0x1c ;  /* 0x0000000211117211 */ /* 0x000fca00078fe2ff */
[----:B------:R-:W-:-:S04]  /*0120*/  IMAD R13, R17, -0xa2, R0 ;  /* 0xffffff5e110d7824 */ /* 0x000fc800078e0200 */
[----:B--2---:R-:W-:-:S05]  /*0130*/  IMAD.WIDE R4, R13, 0x4, R4 ;  /* 0x000000040d047825 */ /* 0x004fca00078e0204 */
[----:B------:R2:W3:Y:S01]  /*0140*/  @!P0 LDG.E.EL.64 R6, desc[UR4][R4.64] ;  /* 0x0000000404068981 */ /* 0x0004e2000c2e1b00 */
[----:B------:R-:W-:Y:S01]  /*0150*/  IADD3 R12, R0, 0x1, RZ ;  /* 0x00000001000c7810 */ /* 0x000fe20007ffe0ff */
[----:B----4-:R-:W-:-:S04]  /*0160*/  IMAD.WIDE R20, R0, 0x4, R20 ;  /* 0x0000000400147825 */ /* 0x010fc800078e0214 */
[----:B------:R-:W-:Y:S01]  /*0170*/  IMAD.HI R2, R12, 0x1948b0fd, RZ ;  /* 0x1948b0fd0c027827 */ /* 0x000fe200078e02ff */
[C---:B------:R-:W-:Y:S02]  /*0180*/  ISETP.GE.AND P2, PT, R13.reuse, 0x97, PT ;  /* 0x000000970d00780c */ /* 0x040fe40003f46270 */
[----:B--2---:R-:W-:Y:S02]  /*0190*/  CS2R R4, SRZ ;  /* 0x0000000000047805 */ /* 0x004fe4000001ff00 */
[----:B------:R-:W-:Y:S01]  /*01a0*/  SHF.R.U32.HI R3, RZ, 0x1f, R2 ;  /* 0x0000001fff037819 */ /* 0x000fe20000011602 */
[----:B-----5:R-:W-:-:S03]  /*01b0*/  IMAD.WIDE R18, R13, 0x4, R18 ;  /* 0x000000040d127825 */ /* 0x020fc600078e0212 */
[----:B------:R-:W-:Y:S02]  /*01c0*/  LEA.HI.SX32 R23, R2, R3, 0x1c ;  /* 0x0000000302177211 */ /* 0x000fe400078fe2ff */
[----:B------:R-:W-:Y:S02]  /*01d0*/  CS2R R2, SRZ ;  /* 0x0000000000027805 */ /* 0x000fe4000001ff00 */
[----:B------:R-:W-:Y:S01]  /*01e0*/  ISETP.LT.AND P1, PT, R0, 0xa20, !P2 ;  /* 0x00000a200000780c */ /* 0x000fe20005721270 */
[----:B0-----:R-:W-:Y:S01]  /*01f0*/  IMAD.WIDE R8, R13, 0x4, R8 ;  /* 0x000000040d087825 */ /* 0x001fe200078e0208 */
[----:B------:R0:W2:Y:S03]  /*0200*/  @!P0 LDG.E.EL.64 R4, desc[UR4][R18.64] ;  /* 0x0000000412048981 */ /* 0x0000a6000c2e1b00 */
[----:B------:R-:W-:Y:S01]  /*0210*/  IMAD R12, R23, -0xa2, R12 ;  /* 0xffffff5e170c7824 */ /* 0x000fe200078e020c */
[----:B------:R4:W2:Y:S01]  /*0220*/  @!P0 LDG.E.64 R2, desc[UR4][R20.64] ;  /* 0x0000000414028981 */ /* 0x0008a2000c1e1b00 */
[----:B-1----:R-:W-:-:S03]  /*0230*/  IMAD.WIDE R14, R13, 0x4, R14 ;  /* 0x000000040d0e7825 */ /* 0x002fc600078e020e */
[----:B------:R-:W-:Y:S01]  /*0240*/  ISETP.LT.AND P3, PT, R12, 0x97, !P0 ;  /* 0x000000970c00780c */ /* 0x000fe20004761270 */
[C---:B------:R-:W-:Y:S01]  /*0250*/  IMAD R23, R17.reuse, 0x97, R13 ;  /* 0x0000009711177824 */ /* 0x040fe200078e020d */
[----:B------:R-:W-:Y:S01]  /*0260*/  HFMA2.MMA R13, -RZ, RZ, 0, 0 ;  /* 0x00000000ff0d7435 */ /* 0x000fe200000001ff */
[----:B------:R-:W-:Y:S01]  /*0270*/  IMAD R25, R17, 0x97, R12 ;  /* 0x0000009711197824 */ /* 0x000fe200078e020c */
[----:B0-----:R-:W-:Y:S01]  /*0280*/  MOV R18, RZ ;  /* 0x000000ff00127202 */ /* 0x001fe20000000f00 */
[----:B---3--:R-:W-:Y:S01]  /*0290*/  IMAD.WIDE R22, R23, 0x4, R10 ;  /* 0x0000000417167825 */ /* 0x008fe200078e020a */
[----:B------:R-:W-:-:S03]  /*02a0*/  CS2R R16, SRZ ;  /* 0x0000000000107805 */ /* 0x000fc6000001ff00 */
[----:B------:R-:W-:Y:S01]  /*02b0*/  IMAD.WIDE R24, R25, 0x4, R10 ;  /* 0x0000000419187825 */ /* 0x000fe200078e020a */
[----:B------:R-:W-:Y:S02]  /*02c0*/  CS2R R10, SRZ ;  /* 0x00000000000a7805 */ /* 0x000fe4000001ff00 */
[----:B------:R-:W3:Y:S04]  /*02d0*/  @P1 LDG.E R13, desc[UR4][R22.64] ;  /* 0x00000004160d1981 */ /* 0x000ee8000c1e1900 */
[----:B------:R-:W5:Y:S04]  /*02e0*/  @P3 LDG.E R18, desc[UR4][R24.64] ;  /* 0x0000000418123981 */ /* 0x000f68000c1e1900 */
[----:B------:R0:W2:Y:S04]  /*02f0*/  @!P0 LDG.E.EL.64 R16, desc[UR4][R8.64] ;  /* 0x0000000408108981 */ /* 0x0000a8000c2e1b00 */
[----:B------:R1:W2:Y:S01]  /*0300*/  @!P0 LDG.E.EL.64 R10, desc[UR4][R14.64] ;  /* 0x000000040e0a8981 */ /* 0x0002a2000c2e1b00 */
[----:B----4-:R-:W-:Y:S01]  /*0310*/  HFMA2.MMA R21, -RZ, RZ, 1.625, 0 ;  /* 0x3e800000ff157435 */ /* 0x010fe200000001ff */
[----:B------:R-:W-:-:S04]  /*0320*/  FADD R6, R6, 9.9999997473787516356e-06 ;  /* 0x3727c5ac06067421 */ /* 0x000fc80000000000 */
[----:B------:R-:W4:Y:S01]  /*0330*/  MUFU.SQRT R19, R6 ;  /* 0x0000000600137308 */ /* 0x000f220000002000 */
[----:B------:R-:W-:-:S07]  /*0340*/  FADD R7, R7, 9.9999997473787516356e-06 ;  /* 0x3727c5ac07077421 */ /* 0x000fce0000000000 */
[----:B------:R0:W1:Y:S01]  /*0350*/  MUFU.SQRT R20, R7 ;  /* 0x0000000700147308 */ /* 0x0000620000002000 */
[C---:B----4-:R-:W-:Y:S02]  /*0360*/  FSETP.GT.AND P6, PT, R19.reuse, 8.50705917302346158658e+37, PT ;  /* 0x7e8000001300780b */ /* 0x050fe40003fc4000 */
[----:B------:R-:W-:Y:S01]  /*0370*/  FSETP.GEU.AND P4, PT, R19, 1.175494350822287508e-38, PT ;  /* 0x008000001300780b */ /* 0x000fe20003f8e000 */
[----:B0-----:R-:W0:Y:S01]  /*0380*/  LDC.64 R6, c[0x0][0x210] ;  /* 0x00008400ff067b82 */ /* 0x001e220000000a00 */
[----:B------:R-:W-:Y:S02]  /*0390*/  FSEL R8, R21, 1, P6 ;  /* 0x3f80000015087808 */ /* 0x000fe40003000000 */
[----:B-1----:R-:W-:-:S07]  /*03a0*/  FSETP.GT.AND P5, PT, R20, 8.50705917302346158658e+37, PT ;  /* 0x7e8000001400780b */ /* 0x002fce0003fa4000 */
[----:B------:R-:W-:Y:S01]  /*03b0*/  @P6 FMUL R19, R19, 0.25 ;  /* 0x3e80000013136820 */ /* 0x000fe20000400000 */
[----:B------:R-:W-:-:S03]  /*03c0*/  FSETP.GEU.AND P6, PT, R20, 1.175494350822287508e-38, PT ;  /* 0x008000001400780b */ /* 0x000fc60003fce000 */
[----:B------:R-:W-:Y:S02]  /*03d0*/  @!P4 FMUL R19, R19, 16777216 ;  /* 0x4b8000001313c820 */ /* 0x000fe40000400000 */
[----:B------:R-:W-:-:S08]  /*03e0*/  @P5 FMUL R20, R20, 0.25 ;  /* 0x3e80000014145820 */ /* 0x000fd00000400000 */
[----:B------:R-:W-:Y:S01]  /*03f0*/  @!P6 FMUL R20, R20, 16777216 ;  /* 0x4b8000001414e820 */ /* 0x000fe20000400000 */
[----:B------:R-:W1:Y:S01]  /*0400*/  MUFU.RCP R19, R19 ;  /* 0x0000001300137308 */ /* 0x000e620000001000 */
[----:B------:R-:W-:-:S07]  /*0410*/  FSEL R15, R21, 1, P5 ;  /* 0x3f800000150f7808 */ /* 0x000fce0002800000 */
[----:B------:R-:W4:Y:S01]  /*0420*/  MUFU.RCP R20, R20 ;  /* 0x0000001400147308 */ /* 0x000f220000001000 */
[----:B------:R-:W-:Y:S01]  /*0430*/  @!P4 FMUL R8, R8, 16777216 ;  /* 0x4b8000000808c820 */ /* 0x000fe20000400000 */
[----:B------:R-:W-:Y:S01]  /*0440*/  @!P6 FMUL R15, R15, 16777216 ;  /* 0x4b8000000f0fe820 */ /* 0x000fe20000400000 */
[----:B--2---:R-:W-:Y:S01]  /*0450*/  FADD R2, -R4, R2 ;  /* 0x0000000204027221 */ /* 0x004fe20000000100 */
[----:B------:R-:W-:Y:S01]  /*0460*/  ISETP.GE.AND P4, PT, R12, 0x97, PT ;  /* 0x000000970c00780c */ /* 0x000fe20003f86270 */
[----:B------:R-:W-:Y:S01]  /*0470*/  FADD R3, -R5, R3 ;  /* 0x0000000305037221 */ /* 0x000fe20000000100 */
[----:B-1----:R-:W-:Y:S01]  /*0480*/  FMUL R9, R19, R8 ;  /* 0x0000000813097220 */ /* 0x002fe20000400000 */
[----:B---3--:R-:W-:-:S03]  /*0490*/  SEL R13, R13, RZ, P1 ;  /* 0x000000ff0d0d7207 */ /* 0x008fc60000800000 */
[----:B------:R-:W-:Y:S01]  /*04a0*/  FMUL R9, R2, R9 ;  /* 0x0000000902097220 */ /* 0x000fe20000400000 */
[----:B----4-:R-:W-:Y:S01]  /*04b0*/  FMUL R4, R20, R15 ;  /* 0x0000000f14047220 */ /* 0x010fe20000400000 */
[----:B-----5:R-:W-:-:S03]  /*04c0*/  SEL R18, R18, RZ, P3 ;  /* 0x000000ff12127207 */ /* 0x020fc60001800000 */
[----:B------:R-:W-:Y:S01]  /*04d0*/  FMUL R4, R3, R4 ;  /* 0x0000000403047220 */ /* 0x000fe20000400000 */
[----:B------:R-:W-:-:S03]  /*04e0*/  FFMA R10, R9, R16, R10 ;  /* 0x00000010090a7223 */ /* 0x000fc6000000000a */
[----:B------:R-:W-:Y:S01]  /*04f0*/  FFMA R11, R4, R17, R11 ;  /* 0x00000011040b7223 */ /* 0x000fe2000000000b */
[----:B0-----:R-:W-:-:S04]  /*0500*/  IMAD.WIDE R6, R0, 0x4, R6 ;  /* 0x0000000400067825 */ /* 0x001fc800078e0206 */
[----:B------:R-:W-:Y:S01]  /*0510*/  @!P2 FADD R10, R10, R13 ;  /* 0x0000000d0a0aa221 */ /* 0x000fe20000000000 */
[----:B------:R-:W-:Y:S01]  /*0520*/  @!P4 FADD R11, R11, R18 ;  /* 0x000000120b0bc221 */ /* 0x000fe20000000000 */
[----:B------:R-:W-:Y:S06]  /*0530*/  @P0 EXIT ;  /* 0x000000000000094d */ /* 0x000fec0003800000 */
[----:B------:R-:W-:Y:S01]  /*0540*/  STG.E.64 desc[UR4][R6.64], R10 ;  /* 0x0000000a06007986 */ /* 0x000fe2000c101b04 */
[----:B------:R-:W-:Y:S05]  /*0550*/  EXIT ;  /* 0x000000000000794d */ /* 0x000fea0003800000 */
.L_x_0:
[----:B------:R-:W-:-:S00]  /*0560*/  BRA `(.L_x_0) ;  /* 0xfffffffc00fc7947 */ /* 0x000fc0000383ffff */
[----:B------:R-:W-:-:S00]  /*0570*/  NOP ;  /* 0x0000000000007918 */ /* 0x000fc00000000000 */
        /* <DEDUP_REMOVED lines=8> */
.L_x_1:


//--------------------- .nv.global.init           --------------------------
	.section	.nv.global.init,"aw",@progbits
.nv.global.init:
	.type		_$_str,@object
	.size		_$_str,(_$_str_$_2 - _$_str)
_$_str:
        /*0000*/ 	.byte	0x5f, 0x5f, 0x43, 0x55, 0x44, 0x41, 0x5f, 0x46, 0x54, 0x5a, 0x00
	.type		_$_str_$_2,@object
	.size		_$_str_$_2,(.L_1 - _$_str_$_2)
_$_str_$_2:
        /*000b*/ 	.byte	0x5f, 0x5f, 0x43, 0x55, 0x44, 0x41, 0x5f, 0x50, 0x52, 0x45, 0x43, 0x5f, 0x53, 0x51, 0x52, 0x54
        /*001b*/ 	.byte	0x00
.L_1:


//--------------------- .nv.constant0.triton_poi_fused__native_batch_norm_legit_no_training_add_96 --------------------------
	.section	.nv.constant0.triton_poi_fused__native_batch_norm_legit_no_training_add_96,"a",@progbits
	.sectionflags	@""
	.align	4
.nv.constant0.triton_poi_fused__native_batch_norm_legit_no_training_add_96:
	.zero		588
